//
// Generated by NVIDIA NVVM Compiler
//
// Compiler Build ID: CL-36424714
// Cuda compilation tools, release 13.0, V13.0.88
// Based on NVVM 20.0.0
//

.version 9.0
.target sm_100
.address_size 64

	// .globl	_Z3dotPfS_S_
// _ZZ3dotPfS_S_E5cache has been demoted

.visible .entry _Z3dotPfS_S_(
	.param .u64 .ptr .align 1 _Z3dotPfS_S__param_0,
	.param .u64 .ptr .align 1 _Z3dotPfS_S__param_1,
	.param .u64 .ptr .align 1 _Z3dotPfS_S__param_2
)
{
	.reg .pred 	%p<7>;
	.reg .b32 	%r<18>;
	.reg .b32 	%f<14>;
	.reg .b64 	%rd<12>;
	// demoted variable
	.shared .align 4 .b8 _ZZ3dotPfS_S_E5cache[1024];
	ld.param.u64 	%rd3, [_Z3dotPfS_S__param_0];
	ld.param.u64 	%rd4, [_Z3dotPfS_S__param_1];
	ld.param.u64 	%rd5, [_Z3dotPfS_S__param_2];
	mov.u32 	%r1, %ctaid.x;
	mov.u32 	%r17, %ntid.x;
	mov.u32 	%r3, %tid.x;
	mad.lo.s32 	%r16, %r1, %r17, %r3;
	setp.gt.s32 	%p1, %r16, 33791;
	mov.f32 	%f13, 0f00000000;
	@%p1 bra 	$L__BB0_3;
	mov.u32 	%r11, %nctaid.x;
	mul.lo.s32 	%r5, %r17, %r11;
	cvta.to.global.u64 	%rd1, %rd3;
	cvta.to.global.u64 	%rd2, %rd4;
	mov.f32 	%f13, 0f00000000;
$L__BB0_2:
	mul.wide.s32 	%rd6, %r16, 4;
	add.s64 	%rd7, %rd1, %rd6;
	ld.global.f32 	%f6, [%rd7];
	add.s64 	%rd8, %rd2, %rd6;
	ld.global.f32 	%f7, [%rd8];
	fma.rn.f32 	%f13, %f6, %f7, %f13;
	add.s32 	%r16, %r16, %r5;
	setp.lt.s32 	%p2, %r16, 33792;
	@%p2 bra 	$L__BB0_2;
$L__BB0_3:
	shl.b32 	%r12, %r3, 2;
	mov.u32 	%r13, _ZZ3dotPfS_S_E5cache;
	add.s32 	%r8, %r13, %r12;
	st.shared.f32 	[%r8], %f13;
	bar.sync 	0;
	setp.lt.u32 	%p3, %r17, 2;
	@%p3 bra 	$L__BB0_7;
$L__BB0_4:
	shr.u32 	%r10, %r17, 1;
	setp.ge.u32 	%p4, %r3, %r10;
	@%p4 bra 	$L__BB0_6;
	shl.b32 	%r14, %r10, 2;
	add.s32 	%r15, %r8, %r14;
	ld.shared.f32 	%f8, [%r15];
	ld.shared.f32 	%f9, [%r8];
	add.f32 	%f10, %f8, %f9;
	st.shared.f32 	[%r8], %f10;
$L__BB0_6:
	bar.sync 	0;
	setp.gt.u32 	%p5, %r17, 3;
	mov.u32 	%r17, %r10;
	@%p5 bra 	$L__BB0_4;
$L__BB0_7:
	setp.ne.s32 	%p6, %r3, 0;
	@%p6 bra 	$L__BB0_9;
	ld.shared.f32 	%f11, [_ZZ3dotPfS_S_E5cache];
	cvta.to.global.u64 	%rd9, %rd5;
	mul.wide.u32 	%rd10, %r1, 4;
	add.s64 	%rd11, %rd9, %rd10;
	st.global.f32 	[%rd11], %f11;
$L__BB0_9:
	ret;

}


// ===== COMPILED SASS (sm_100) =====

	.target	sm_100

	.elftype	@"ET_EXEC"


//--------------------- .note.nv.tkinfo           --------------------------
	.section	.note.nv.tkinfo,"",@"SHT_NOTE"
	.sectionflags	@"SHF_NOTE_NV_TKINFO"
	.tkinfo
        /*0018*/ 	.word	0x00000002
        /*0030*/ 	.string	""
        /*0030*/ 	.string	"ptxas"
        /*0030*/ 	.string	"Cuda compilation tools, release 13.0, V13.0.88"
        /*0030*/ 	.string	"Build cuda_13.0.r13.0/compiler.36424714_0"
        /*0030*/ 	.string	"-arch sm_100 -m 64 "



//--------------------- .note.nv.cuinfo           --------------------------
	.section	.note.nv.cuinfo,"",@"SHT_NOTE"
	.sectionflags	@"SHF_NOTE_NV_CUINFO"
        /*0018*/ 	.short	0x0002
        /*001a*/ 	.short	0x0064
        /*001c*/ 	.short	0x0082
	.zero		2


//--------------------- .nv.info                  --------------------------
	.section	.nv.info,"",@"SHT_CUDA_INFO"
	.align	4


	//----- nvinfo : EIATTR_REGCOUNT
	.align		4
        /*0000*/ 	.byte	0x04, 0x2f
        /*0002*/ 	.short	(.L_1 - .L_0)
	.align		4
.L_0:
        /*0004*/ 	.word	index@(_Z3dotPfS_S_)
        /*0008*/ 	.word	0x00000012


	//----- nvinfo : EIATTR_FRAME_SIZE
	.align		4
.L_1:
        /*000c*/ 	.byte	0x04, 0x11
        /*000e*/ 	.short	(.L_3 - .L_2)
	.align		4
.L_2:
        /*0010*/ 	.word	index@(_Z3dotPfS_S_)
        /*0014*/ 	.word	0x00000000


	//----- nvinfo : EIATTR_MIN_STACK_SIZE
	.align		4
.L_3:
        /*0018*/ 	.byte	0x04, 0x12
        /*001a*/ 	.short	(.L_5 - .L_4)
	.align		4
.L_4:
        /*001c*/ 	.word	index@(_Z3dotPfS_S_)
        /*0020*/ 	.word	0x00000000
.L_5:


//--------------------- .nv.compat                --------------------------
	.section	.nv.compat,"",@"SHT_CUDA_COMPAT_INFO"
	.align	4
        /*0000*/ 	.byte	0x02, 0x09, 0x00, 0x00, 0x02, 0x02, 0x01, 0x00, 0x02, 0x05, 0x05, 0x00, 0x03, 0x07, 0x01, 0x01
        /*0010*/ 	.byte	0x02, 0x03, 0x00, 0x00, 0x02, 0x06, 0x01, 0x00, 0x04, 0x0b, 0x08, 0x00, 0x09, 0x00, 0x00, 0x00
        /*0020*/ 	.byte	0x00, 0x00, 0x00, 0x00


//--------------------- .nv.info._Z3dotPfS_S_     --------------------------
	.section	.nv.info._Z3dotPfS_S_,"",@"SHT_CUDA_INFO"
	.sectionflags	@""
	.align	4


	//----- nvinfo : EIATTR_CUDA_API_VERSION
	.align		4
        /*0000*/ 	.byte	0x04, 0x37
        /*0002*/ 	.short	(.L_7 - .L_6)
.L_6:
        /*0004*/ 	.word	0x00000082


	//----- nvinfo : EIATTR_KPARAM_INFO
	.align		4
.L_7:
        /*0008*/ 	.byte	0x04, 0x17
        /*000a*/ 	.short	(.L_9 - .L_8)
.L_8:
        /*000c*/ 	.word	0x00000000
        /*0010*/ 	.short	0x0002
        /*0012*/ 	.short	0x0010
        /*0014*/ 	.byte	0x00, 0xf5, 0x21, 0x00


	//----- nvinfo : EIATTR_KPARAM_INFO
	.align		4
.L_9:
        /*0018*/ 	.byte	0x04, 0x17
        /*001a*/ 	.short	(.L_11 - .L_10)
.L_10:
        /*001c*/ 	.word	0x00000000
        /*0020*/ 	.short	0x0001
        /*0022*/ 	.short	0x0008
        /*0024*/ 	.byte	0x00, 0xf5, 0x21, 0x00


	//----- nvinfo : EIATTR_KPARAM_INFO
	.align		4
.L_11:
        /*0028*/ 	.byte	0x04, 0x17
        /*002a*/ 	.short	(.L_13 - .L_12)
.L_12:
        /*002c*/ 	.word	0x00000000
        /*0030*/ 	.short	0x0000
        /*0032*/ 	.short	0x0000
        /*0034*/ 	.byte	0x00, 0xf5, 0x21, 0x00


	//----- nvinfo : EIATTR_SPARSE_MMA_MASK
	.align		4
.L_13:
        /*0038*/ 	.byte	0x03, 0x50
        /*003a*/ 	.short	0x0000


	//----- nvinfo : EIATTR_MAXREG_COUNT
	.align		4
        /*003c*/ 	.byte	0x03, 0x1b
        /*003e*/ 	.short	0x00ff


	//----- nvinfo : EIATTR_NUM_BARRIERS
	.align		4
        /*0040*/ 	.byte	0x02, 0x4c
        /*0042*/ 	.byte	0x01
	.zero		1


	//----- nvinfo : EIATTR_MERCURY_ISA_VERSION
	.align		4
        /*0044*/ 	.byte	0x03, 0x5f
        /*0046*/ 	.short	0x0101


	//----- nvinfo : EIATTR_VRC_CTA_INIT_COUNT
	.align		4
        /*0048*/ 	.byte	0x02, 0x4a
	.zero		1
	.zero		1


	//----- nvinfo : EIATTR_EXIT_INSTR_OFFSETS
	.align		4
        /*004c*/ 	.byte	0x04, 0x1c
        /*004e*/ 	.short	(.L_15 - .L_14)


	//   ....[0]....
.L_14:
        /*0050*/ 	.word	0x000002d0


	//   ....[1]....
        /*0054*/ 	.word	0x00000350


	//----- nvinfo : EIATTR_CRS_STACK_SIZE
	.align		4
.L_15:
        /*0058*/ 	.byte	0x04, 0x1e
        /*005a*/ 	.short	(.L_17 - .L_16)
.L_16:
        /*005c*/ 	.word	0x00000000


	//----- nvinfo : EIATTR_CBANK_PARAM_SIZE
	.align		4
.L_17:
        /*0060*/ 	.byte	0x03, 0x19
        /*0062*/ 	.short	0x0018


	//----- nvinfo : EIATTR_PARAM_CBANK
	.align		4
        /*0064*/ 	.byte	0x04, 0x0a
        /*0066*/ 	.short	(.L_19 - .L_18)
	.align		4
.L_18:
        /*0068*/ 	.word	index@(.nv.constant0._Z3dotPfS_S_)
        /*006c*/ 	.short	0x0380
        /*006e*/ 	.short	0x0018


	//----- nvinfo : EIATTR_SW_WAR
	.align		4
.L_19:
        /*0070*/ 	.byte	0x04, 0x36
        /*0072*/ 	.short	(.L_21 - .L_20)
.L_20:
        /*0074*/ 	.word	0x00000008
.L_21:


//--------------------- .nv.callgraph             --------------------------
	.section	.nv.callgraph,"",@"SHT_CUDA_CALLGRAPH"
	.align	4
	.sectionentsize	8
	.align		4
        /*0000*/ 	.word	0x00000000
	.align		4
        /*0004*/ 	.word	0xffffffff
	.align		4
        /*0008*/ 	.word	0x00000000
	.align		4
        /*000c*/ 	.word	0xfffffffe
	.align		4
        /*0010*/ 	.word	0x00000000
	.align		4
        /*0014*/ 	.word	0xfffffffd
	.align		4
        /*0018*/ 	.word	0x00000000
	.align		4
        /*001c*/ 	.word	0xfffffffc


//--------------------- .text._Z3dotPfS_S_        --------------------------
	.section	.text._Z3dotPfS_S_,"ax",@progbits
	.align	128
        .global         _Z3dotPfS_S_
        .type           _Z3dotPfS_S_,@function
        .size           _Z3dotPfS_S_,(.L_x_6 - _Z3dotPfS_S_)
        .other          _Z3dotPfS_S_,@"STO_CUDA_ENTRY STV_DEFAULT"
_Z3dotPfS_S_:
.text._Z3dotPfS_S_:
[----:B------:R-:W-:Y:S01]  /*0000*/  LDC R1, c[0x0][0x37c] ;  /* 0x0000df00ff017b82 */ /* 0x000fe20000000800 */
[----:B------:R-:W0:Y:S01]  /*0010*/  S2R R13, SR_CTAID.X ;  /* 0x00000000000d7919 */ /* 0x000e220000002500 */
[----:B------:R-:W1:Y:S01]  /*0020*/  LDCU UR4, c[0x0][0x360] ;  /* 0x00006c00ff0477ac */ /* 0x000e620008000800 */
[----:B------:R-:W-:Y:S01]  /*0030*/  BSSY.RECONVERGENT B0, `(.L_x_0) ;  /* 0x0000015000007945 */ /* 0x000fe20003800200 */
[----:B------:R-:W-:Y:S01]  /*0040*/  IMAD.MOV.U32 R11, RZ, RZ, RZ ;  /* 0x000000ffff0b7224 */ /* 0x000fe200078e00ff */
[----:B------:R-:W0:Y:S01]  /*0050*/  S2R R12, SR_TID.X ;  /* 0x00000000000c7919 */ /* 0x000e220000002100 */
[----:B------:R-:W2:Y:S01]  /*0060*/  LDCU.64 UR6, c[0x0][0x358] ;  /* 0x00006b00ff0677ac */ /* 0x000ea20008000a00 */
[----:B-1----:R-:W-:Y:S02]  /*0070*/  IMAD.U32 R10, RZ, RZ, UR4 ;  /* 0x00000004ff0a7e24 */ /* 0x002fe4000f8e00ff */
[----:B0-----:R-:W-:-:S05]  /*0080*/  IMAD R0, R13, UR4, R12 ;  /* 0x000000040d007c24 */ /* 0x001fca000f8e020c */
[----:B------:R-:W-:-:S13]  /*0090*/  ISETP.GT.AND P0, PT, R0, 0x83ff, PT ;  /* 0x000083ff0000780c */ /* 0x000fda0003f04270 */
[----:B--2---:R-:W-:Y:S05]  /*00a0*/  @P0 BRA `(.L_x_1) ;  /* 0x0000000000340947 */ /* 0x004fea0003800000 */
[----:B------:R-:W0:Y:S01]  /*00b0*/  LDC.64 R6, c[0x0][0x380] ;  /* 0x0000e000ff067b82 */ /* 0x000e220000000a00 */
[----:B------:R-:W1:Y:S01]  /*00c0*/  LDCU UR4, c[0x0][0x370] ;  /* 0x00006e00ff0477ac */ /* 0x000e620008000800 */
[----:B------:R-:W-:-:S06]  /*00d0*/  HFMA2 R11, -RZ, RZ, 0, 0 ;  /* 0x00000000ff0b7431 */ /* 0x000fcc00000001ff */
[----:B------:R-:W2:Y:S01]  /*00e0*/  LDC.64 R8, c[0x0][0x388] ;  /* 0x0000e200ff087b82 */ /* 0x000ea20000000a00 */
[----:B-1----:R-:W-:-:S07]  /*00f0*/  IMAD R15, R10, UR4, RZ ;  /* 0x000000040a0f7c24 */ /* 0x002fce000f8e02ff */
.L_x_2:
[----:B0-----:R-:W-:-:S04]  /*0100*/  IMAD.WIDE R2, R0, 0x4, R6 ;  /* 0x0000000400027825 */ /* 0x001fc800078e0206 */
[----:B--2---:R-:W-:Y:S02]  /*0110*/  IMAD.WIDE R4, R0, 0x4, R8 ;  /* 0x0000000400047825 */ /* 0x004fe400078e0208 */
[----:B------:R-:W2:Y:S04]  /*0120*/  LDG.E R2, desc[UR6][R2.64] ;  /* 0x0000000602027981 */ /* 0x000ea8000c1e1900 */
[----:B------:R-:W2:Y:S01]  /*0130*/  LDG.E R4, desc[UR6][R4.64] ;  /* 0x0000000604047981 */ /* 0x000ea2000c1e1900 */
[----:B------:R-:W-:-:S05]  /*0140*/  IMAD.IADD R0, R15, 0x1, R0 ;  /* 0x000000010f007824 */ /* 0x000fca00078e0200 */
[----:B------:R-:W-:Y:S01]  /*0150*/  ISETP.GE.AND P0, PT, R0, 0x8400, PT ;  /* 0x000084000000780c */ /* 0x000fe20003f06270 */
[----:B--2---:R-:W-:-:S12]  /*0160*/  FFMA R11, R2, R4, R11 ;  /* 0x00000004020b7223 */ /* 0x004fd8000000000b */
[----:B------:R-:W-:Y:S05]  /*0170*/  @!P0 BRA `(.L_x_2) ;  /* 0xfffffffc00e08947 */ /* 0x000fea000383ffff */
.L_x_1:
[----:B------:R-:W-:Y:S05]  /*0180*/  BSYNC.RECONVERGENT B0 ;  /* 0x0000000000007941 */ /* 0x000fea0003800200 */
.L_x_0:
[----:B------:R-:W0:Y:S01]  /*0190*/  S2UR UR5, SR_CgaCtaId ;  /* 0x00000000000579c3 */ /* 0x000e220000008800 */
[----:B------:R-:W-:Y:S01]  /*01a0*/  UMOV UR4, 0x400 ;  /* 0x0000040000047882 */ /* 0x000fe20000000000 */
[----:B------:R-:W-:Y:S02]  /*01b0*/  ISETP.GE.U32.AND P1, PT, R10, 0x2, PT ;  /* 0x000000020a00780c */ /* 0x000fe40003f26070 */
[----:B------:R-:W-:Y:S01]  /*01c0*/  ISETP.NE.AND P0, PT, R12, RZ, PT ;  /* 0x000000ff0c00720c */ /* 0x000fe20003f05270 */
[----:B0-----:R-:W-:-:S06]  /*01d0*/  ULEA UR4, UR5, UR4, 0x18 ;  /* 0x0000000405047291 */ /* 0x001fcc000f8ec0ff */
[----:B------:R-:W-:-:S05]  /*01e0*/  LEA R0, R12, UR4, 0x2 ;  /* 0x000000040c007c11 */ /* 0x000fca000f8e10ff */
[----:B------:R0:W-:Y:S01]  /*01f0*/  STS [R0], R11 ;  /* 0x0000000b00007388 */ /* 0x0001e20000000800 */
[----:B------:R-:W-:Y:S06]  /*0200*/  BAR.SYNC.DEFER_BLOCKING 0x0 ;  /* 0x0000000000007b1d */ /* 0x000fec0000010000 */
[----:B------:R-:W-:Y:S05]  /*0210*/  @!P1 BRA `(.L_x_3) ;  /* 0x00000000002c9947 */ /* 0x000fea0003800000 */
.L_x_4:
[----:B------:R-:W-:-:S04]  /*0220*/  SHF.R.U32.HI R5, RZ, 0x1, R10 ;  /* 0x00000001ff057819 */ /* 0x000fc8000001160a */
[----:B------:R-:W-:-:S13]  /*0230*/  ISETP.GE.U32.AND P1, PT, R12, R5, PT ;  /* 0x000000050c00720c */ /* 0x000fda0003f26070 */
[----:B------:R-:W-:Y:S01]  /*0240*/  @!P1 LEA R2, R5, R0, 0x2 ;  /* 0x0000000005029211 */ /* 0x000fe200078e10ff */
[----:B------:R-:W-:Y:S05]  /*0250*/  @!P1 LDS R3, [R0] ;  /* 0x0000000000039984 */ /* 0x000fea0000000800 */
[----:B------:R-:W1:Y:S02]  /*0260*/  @!P1 LDS R2, [R2] ;  /* 0x0000000002029984 */ /* 0x000e640000000800 */
[----:B-1----:R-:W-:-:S05]  /*0270*/  @!P1 FADD R3, R2, R3 ;  /* 0x0000000302039221 */ /* 0x002fca0000000000 */
[----:B------:R1:W-:Y:S01]  /*0280*/  @!P1 STS [R0], R3 ;  /* 0x0000000300009388 */ /* 0x0003e20000000800 */
[----:B------:R-:W-:Y:S01]  /*0290*/  BAR.SYNC.DEFER_BLOCKING 0x0 ;  /* 0x0000000000007b1d */ /* 0x000fe20000010000 */
[----:B------:R-:W-:Y:S02]  /*02a0*/  ISETP.GT.U32.AND P1, PT, R10, 0x3, PT ;  /* 0x000000030a00780c */ /* 0x000fe40003f24070 */
[----:B------:R-:W-:-:S11]  /*02b0*/  MOV R10, R5 ;  /* 0x00000005000a7202 */ /* 0x000fd60000000f00 */
[----:B-1----:R-:W-:Y:S05]  /*02c0*/  @P1 BRA `(.L_x_4) ;  /* 0xfffffffc00d41947 */ /* 0x002fea000383ffff */
.L_x_3:
[----:B------:R-:W-:Y:S05]  /*02d0*/  @P0 EXIT ;  /* 0x000000000000094d */ /* 0x000fea0003800000 */
[----:B------:R-:W1:Y:S01]  /*02e0*/  S2UR UR5, SR_CgaCtaId ;  /* 0x00000000000579c3 */ /* 0x000e620000008800 */
[----:B------:R-:W-:-:S07]  /*02f0*/  UMOV UR4, 0x400 ;  /* 0x0000040000047882 */ /* 0x000fce0000000000 */
[----:B------:R-:W2:Y:S01]  /*0300*/  LDC.64 R2, c[0x0][0x390] ;  /* 0x0000e400ff027b82 */ /* 0x000ea20000000a00 */
[----:B-1----:R-:W-:Y:S01]  /*0310*/  ULEA UR4, UR5, UR4, 0x18 ;  /* 0x0000000405047291 */ /* 0x002fe2000f8ec0ff */
[----:B--2---:R-:W-:-:S08]  /*0320*/  IMAD.WIDE.U32 R2, R13, 0x4, R2 ;  /* 0x000000040d027825 */ /* 0x004fd000078e0002 */
[----:B------:R-:W1:Y:S04]  /*0330*/  LDS R5, [UR4] ;  /* 0x00000004ff057984 */ /* 0x000e680008000800 */
[----:B-1----:R-:W-:Y:S01]  /*0340*/  STG.E desc[UR6][R2.64], R5 ;  /* 0x0000000502007986 */ /* 0x002fe2000c101906 */
[----:B------:R-:W-:Y:S05]  /*0350*/  EXIT ;  /* 0x000000000000794d */ /* 0x000fea0003800000 */
.L_x_5:
[----:B------:R-:W-:-:S00]  /*0360*/  BRA `(.L_x_5) ;  /* 0xfffffffc00fc7947 */ /* 0x000fc0000383ffff */
[----:B------:R-:W-:-:S00]  /*0370*/  NOP ;  /* 0x0000000000007918 */ /* 0x000fc00000000000 */
        /* <DEDUP_REMOVED lines=8> */
.L_x_6:


//--------------------- .nv.shared._Z3dotPfS_S_   --------------------------
	.section	.nv.shared._Z3dotPfS_S_,"aw",@nobits
	.sectionflags	@""
	.align	4
.nv.shared._Z3dotPfS_S_:
	.zero		2048


//--------------------- .nv.shared.reserved.0     --------------------------
	.section	.nv.shared.reserved.0,"aw",@nobits
	.weak		__nv_reservedSMEM_offset_0_alias
	.size		__nv_reservedSMEM_offset_0_alias, 0, 64
	.other		__nv_reservedSMEM_offset_0_alias,@"STO_CUDA_RESERVED_SHARED STV_DEFAULT"
__nv_reservedSMEM_offset_0_alias:
	.zero		0
	.zero		64


//--------------------- .nv.constant0._Z3dotPfS_S_ --------------------------
	.section	.nv.constant0._Z3dotPfS_S_,"a",@progbits
	.sectionflags	@""
	.align	4
.nv.constant0._Z3dotPfS_S_:
	.zero		920


//--------------------- SYMBOLS --------------------------

	.type		.nv.reservedSmem.offset0,@object
	.size		.nv.reservedSmem.offset0,0x4
	.type		.nv.reservedSmem.cap,@object
	.size		.nv.reservedSmem.cap,0x4
